//
// Generated by NVIDIA NVVM Compiler
//
// Compiler Build ID: CL-36424714
// Cuda compilation tools, release 13.0, V13.0.88
// Based on NVVM 20.0.0
//

.version 9.0
.target sm_100
.address_size 64

	// .globl	writeTest

.visible .entry writeTest(
	.param .u64 .ptr .align 1 writeTest_param_0
)
{
	.reg .b32 	%r<17>;
	.reg .b64 	%rd<3>;

	ld.param.u64 	%rd1, [writeTest_param_0];
	cvta.to.global.u64 	%rd2, %rd1;
	ld.global.u32 	%r1, [%rd2];
	shl.b32 	%r2, %r1, 1;
	st.global.u32 	[%rd2], %r2;
	ld.global.u32 	%r3, [%rd2+4];
	shl.b32 	%r4, %r3, 1;
	st.global.u32 	[%rd2+4], %r4;
	ld.global.u32 	%r5, [%rd2+8];
	shl.b32 	%r6, %r5, 1;
	st.global.u32 	[%rd2+8], %r6;
	ld.global.u32 	%r7, [%rd2+12];
	shl.b32 	%r8, %r7, 1;
	st.global.u32 	[%rd2+12], %r8;
	ld.global.u32 	%r9, [%rd2+16];
	shl.b32 	%r10, %r9, 1;
	st.global.u32 	[%rd2+16], %r10;
	ld.global.u32 	%r11, [%rd2+20];
	shl.b32 	%r12, %r11, 1;
	st.global.u32 	[%rd2+20], %r12;
	ld.global.u32 	%r13, [%rd2+24];
	shl.b32 	%r14, %r13, 1;
	st.global.u32 	[%rd2+24], %r14;
	ld.global.u32 	%r15, [%rd2+28];
	shl.b32 	%r16, %r15, 1;
	st.global.u32 	[%rd2+28], %r16;
	ret;

}


// ===== COMPILED SASS (sm_100) =====

	.target	sm_100

	.elftype	@"ET_EXEC"


//--------------------- .note.nv.tkinfo           --------------------------
	.section	.note.nv.tkinfo,"",@"SHT_NOTE"
	.sectionflags	@"SHF_NOTE_NV_TKINFO"
	.tkinfo
        /*0018*/ 	.word	0x00000002
        /*0030*/ 	.string	""
        /*0030*/ 	.string	"ptxas"
        /*0030*/ 	.string	"Cuda compilation tools, release 13.0, V13.0.88"
        /*0030*/ 	.string	"Build cuda_13.0.r13.0/compiler.36424714_0"
        /*0030*/ 	.string	"-arch sm_100 -m 64 "



//--------------------- .note.nv.cuinfo           --------------------------
	.section	.note.nv.cuinfo,"",@"SHT_NOTE"
	.sectionflags	@"SHF_NOTE_NV_CUINFO"
        /*0018*/ 	.short	0x0002
        /*001a*/ 	.short	0x0064
        /*001c*/ 	.short	0x0082
	.zero		2


//--------------------- .nv.info                  --------------------------
	.section	.nv.info,"",@"SHT_CUDA_INFO"
	.align	4


	//----- nvinfo : EIATTR_REGCOUNT
	.align		4
        /*0000*/ 	.byte	0x04, 0x2f
        /*0002*/ 	.short	(.L_1 - .L_0)
	.align		4
.L_0:
        /*0004*/ 	.word	index@(writeTest)
        /*0008*/ 	.word	0x00000016


	//----- nvinfo : EIATTR_FRAME_SIZE
	.align		4
.L_1:
        /*000c*/ 	.byte	0x04, 0x11
        /*000e*/ 	.short	(.L_3 - .L_2)
	.align		4
.L_2:
        /*0010*/ 	.word	index@(writeTest)
        /*0014*/ 	.word	0x00000000


	//----- nvinfo : EIATTR_MIN_STACK_SIZE
	.align		4
.L_3:
        /*0018*/ 	.byte	0x04, 0x12
        /*001a*/ 	.short	(.L_5 - .L_4)
	.align		4
.L_4:
        /*001c*/ 	.word	index@(writeTest)
        /*0020*/ 	.word	0x00000000
.L_5:


//--------------------- .nv.compat                --------------------------
	.section	.nv.compat,"",@"SHT_CUDA_COMPAT_INFO"
	.align	4
        /*0000*/ 	.byte	0x02, 0x09, 0x00, 0x00, 0x02, 0x02, 0x01, 0x00, 0x02, 0x05, 0x05, 0x00, 0x03, 0x07, 0x01, 0x01
        /*0010*/ 	.byte	0x02, 0x03, 0x00, 0x00, 0x02, 0x06, 0x01, 0x00, 0x04, 0x0b, 0x08, 0x00, 0x09, 0x00, 0x00, 0x00
        /*0020*/ 	.byte	0x00, 0x00, 0x00, 0x00


//--------------------- .nv.info.writeTest        --------------------------
	.section	.nv.info.writeTest,"",@"SHT_CUDA_INFO"
	.sectionflags	@""
	.align	4


	//----- nvinfo : EIATTR_CUDA_API_VERSION
	.align		4
        /*0000*/ 	.byte	0x04, 0x37
        /*0002*/ 	.short	(.L_7 - .L_6)
.L_6:
        /*0004*/ 	.word	0x00000082


	//----- nvinfo : EIATTR_KPARAM_INFO
	.align		4
.L_7:
        /*0008*/ 	.byte	0x04, 0x17
        /*000a*/ 	.short	(.L_9 - .L_8)
.L_8:
        /*000c*/ 	.word	0x00000000
        /*0010*/ 	.short	0x0000
        /*0012*/ 	.short	0x0000
        /*0014*/ 	.byte	0x00, 0xf5, 0x21, 0x00


	//----- nvinfo : EIATTR_SPARSE_MMA_MASK
	.align		4
.L_9:
        /*0018*/ 	.byte	0x03, 0x50
        /*001a*/ 	.short	0x0000


	//----- nvinfo : EIATTR_MAXREG_COUNT
	.align		4
        /*001c*/ 	.byte	0x03, 0x1b
        /*001e*/ 	.short	0x00ff


	//----- nvinfo : EIATTR_MERCURY_ISA_VERSION
	.align		4
        /*0020*/ 	.byte	0x03, 0x5f
        /*0022*/ 	.short	0x0101


	//----- nvinfo : EIATTR_VRC_CTA_INIT_COUNT
	.align		4
        /*0024*/ 	.byte	0x02, 0x4a
	.zero		1
	.zero		1


	//----- nvinfo : EIATTR_EXIT_INSTR_OFFSETS
	.align		4
        /*0028*/ 	.byte	0x04, 0x1c
        /*002a*/ 	.short	(.L_11 - .L_10)


	//   ....[0]....
.L_10:
        /*002c*/ 	.word	0x000001b0


	//----- nvinfo : EIATTR_CBANK_PARAM_SIZE
	.align		4
.L_11:
        /*0030*/ 	.byte	0x03, 0x19
        /*0032*/ 	.short	0x0008


	//----- nvinfo : EIATTR_PARAM_CBANK
	.align		4
        /*0034*/ 	.byte	0x04, 0x0a
        /*0036*/ 	.short	(.L_13 - .L_12)
	.align		4
.L_12:
        /*0038*/ 	.word	index@(.nv.constant0.writeTest)
        /*003c*/ 	.short	0x0380
        /*003e*/ 	.short	0x0008


	//----- nvinfo : EIATTR_SW_WAR
	.align		4
.L_13:
        /*0040*/ 	.byte	0x04, 0x36
        /*0042*/ 	.short	(.L_15 - .L_14)
.L_14:
        /*0044*/ 	.word	0x00000008
.L_15:


//--------------------- .nv.callgraph             --------------------------
	.section	.nv.callgraph,"",@"SHT_CUDA_CALLGRAPH"
	.align	4
	.sectionentsize	8
	.align		4
        /*0000*/ 	.word	0x00000000
	.align		4
        /*0004*/ 	.word	0xffffffff
	.align		4
        /*0008*/ 	.word	0x00000000
	.align		4
        /*000c*/ 	.word	0xfffffffe
	.align		4
        /*0010*/ 	.word	0x00000000
	.align		4
        /*0014*/ 	.word	0xfffffffd
	.align		4
        /*0018*/ 	.word	0x00000000
	.align		4
        /*001c*/ 	.word	0xfffffffc


//--------------------- .text.writeTest           --------------------------
	.section	.text.writeTest,"ax",@progbits
	.align	128
        .global         writeTest
        .type           writeTest,@function
        .size           writeTest,(.L_x_1 - writeTest)
        .other          writeTest,@"STO_CUDA_ENTRY STV_DEFAULT"
writeTest:
.text.writeTest:
[----:B------:R-:W-:Y:S08]  /*0000*/  LDC R1, c[0x0][0x37c] ;  /* 0x0000df00ff017b82 */ /* 0x000ff00000000800 */
[----:B------:R-:W0:Y:S01]  /*0010*/  LDC.64 R2, c[0x0][0x380] ;  /* 0x0000e000ff027b82 */ /* 0x000e220000000a00 */
[----:B------:R-:W0:Y:S02]  /*0020*/  LDCU.64 UR4, c[0x0][0x358] ;  /* 0x00006b00ff0477ac */ /* 0x000e240008000a00 */
[----:B0-----:R-:W2:Y:S04]  /*0030*/  LDG.E R0, desc[UR4][R2.64] ;  /* 0x0000000402007981 */ /* 0x001ea8000c1e1900 */
[----:B------:R-:W3:Y:S04]  /*0040*/  LDG.E R4, desc[UR4][R2.64+0x4] ;  /* 0x0000040402047981 */ /* 0x000ee8000c1e1900 */
[----:B------:R-:W4:Y:S04]  /*0050*/  LDG.E R6, desc[UR4][R2.64+0x8] ;  /* 0x0000080402067981 */ /* 0x000f28000c1e1900 */
[----:B------:R-:W5:Y:S04]  /*0060*/  LDG.E R8, desc[UR4][R2.64+0xc] ;  /* 0x00000c0402087981 */ /* 0x000f68000c1e1900 */
[----:B------:R-:W5:Y:S04]  /*0070*/  LDG.E R10, desc[UR4][R2.64+0x10] ;  /* 0x00001004020a7981 */ /* 0x000f68000c1e1900 */
[----:B------:R-:W5:Y:S04]  /*0080*/  LDG.E R12, desc[UR4][R2.64+0x14] ;  /* 0x00001404020c7981 */ /* 0x000f68000c1e1900 */
[----:B------:R-:W5:Y:S04]  /*0090*/  LDG.E R14, desc[UR4][R2.64+0x18] ;  /* 0x00001804020e7981 */ /* 0x000f68000c1e1900 */
[----:B------:R-:W5:Y:S01]  /*00a0*/  LDG.E R16, desc[UR4][R2.64+0x1c] ;  /* 0x00001c0402107981 */ /* 0x000f62000c1e1900 */
[----:B--2---:R-:W-:-:S02]  /*00b0*/  IMAD.SHL.U32 R5, R0, 0x2, RZ ;  /* 0x0000000200057824 */ /* 0x004fc400078e00ff */
[----:B---3--:R-:W-:-:S03]  /*00c0*/  IMAD.SHL.U32 R7, R4, 0x2, RZ ;  /* 0x0000000204077824 */ /* 0x008fc600078e00ff */
[----:B------:R-:W-:Y:S01]  /*00d0*/  STG.E desc[UR4][R2.64], R5 ;  /* 0x0000000502007986 */ /* 0x000fe2000c101904 */
[----:B----4-:R-:W-:-:S03]  /*00e0*/  SHF.L.U32 R9, R6, 0x1, RZ ;  /* 0x0000000106097819 */ /* 0x010fc600000006ff */
[----:B------:R-:W-:Y:S01]  /*00f0*/  STG.E desc[UR4][R2.64+0x4], R7 ;  /* 0x0000040702007986 */ /* 0x000fe2000c101904 */
[----:B-----5:R-:W-:-:S03]  /*0100*/  IMAD.SHL.U32 R11, R8, 0x2, RZ ;  /* 0x00000002080b7824 */ /* 0x020fc600078e00ff */
[----:B------:R-:W-:Y:S01]  /*0110*/  STG.E desc[UR4][R2.64+0x8], R9 ;  /* 0x0000080902007986 */ /* 0x000fe2000c101904 */
[----:B------:R-:W-:-:S03]  /*0120*/  SHF.L.U32 R13, R10, 0x1, RZ ;  /* 0x000000010a0d7819 */ /* 0x000fc600000006ff */
[----:B------:R-:W-:Y:S01]  /*0130*/  STG.E desc[UR4][R2.64+0xc], R11 ;  /* 0x00000c0b02007986 */ /* 0x000fe2000c101904 */
[----:B------:R-:W-:-:S03]  /*0140*/  IMAD.SHL.U32 R15, R12, 0x2, RZ ;  /* 0x000000020c0f7824 */ /* 0x000fc600078e00ff */
[----:B------:R-:W-:Y:S01]  /*0150*/  STG.E desc[UR4][R2.64+0x10], R13 ;  /* 0x0000100d02007986 */ /* 0x000fe2000c101904 */
[----:B------:R-:W-:-:S03]  /*0160*/  SHF.L.U32 R17, R14, 0x1, RZ ;  /* 0x000000010e117819 */ /* 0x000fc600000006ff */
[----:B------:R-:W-:Y:S01]  /*0170*/  STG.E desc[UR4][R2.64+0x14], R15 ;  /* 0x0000140f02007986 */ /* 0x000fe2000c101904 */
[----:B------:R-:W-:-:S03]  /*0180*/  SHF.L.U32 R19, R16, 0x1, RZ ;  /* 0x0000000110137819 */ /* 0x000fc600000006ff */
[----:B------:R-:W-:Y:S04]  /*0190*/  STG.E desc[UR4][R2.64+0x18], R17 ;  /* 0x0000181102007986 */ /* 0x000fe8000c101904 */
[----:B------:R-:W-:Y:S01]  /*01a0*/  STG.E desc[UR4][R2.64+0x1c], R19 ;  /* 0x00001c1302007986 */ /* 0x000fe2000c101904 */
[----:B------:R-:W-:Y:S05]  /*01b0*/  EXIT ;  /* 0x000000000000794d */ /* 0x000fea0003800000 */
.L_x_0:
[----:B------:R-:W-:-:S00]  /*01c0*/  BRA `(.L_x_0) ;  /* 0xfffffffc00fc7947 */ /* 0x000fc0000383ffff */
[----:B------:R-:W-:-:S00]  /*01d0*/  NOP ;  /* 0x0000000000007918 */ /* 0x000fc00000000000 */
        /* <DEDUP_REMOVED lines=10> */
.L_x_1:


//--------------------- .nv.shared.reserved.0     --------------------------
	.section	.nv.shared.reserved.0,"aw",@nobits
	.weak		__nv_reservedSMEM_offset_0_alias
	.size		__nv_reservedSMEM_offset_0_alias, 0, 64
	.other		__nv_reservedSMEM_offset_0_alias,@"STO_CUDA_RESERVED_SHARED STV_DEFAULT"
__nv_reservedSMEM_offset_0_alias:
	.zero		0
	.zero		64


//--------------------- .nv.constant0.writeTest   --------------------------
	.section	.nv.constant0.writeTest,"a",@progbits
	.sectionflags	@""
	.align	4
.nv.constant0.writeTest:
	.zero		904


//--------------------- SYMBOLS --------------------------

	.type		.nv.reservedSmem.offset0,@object
	.size		.nv.reservedSmem.offset0,0x4
